//
// Generated by NVIDIA NVVM Compiler
//
// Compiler Build ID: CL-36424714
// Cuda compilation tools, release 13.0, V13.0.88
// Based on NVVM 20.0.0
//

.version 9.0
.target sm_100
.address_size 64

	// .globl	_Z9const_vecPfi

.visible .entry _Z9const_vecPfi(
	.param .u64 .ptr .align 1 _Z9const_vecPfi_param_0,
	.param .u32 _Z9const_vecPfi_param_1
)
{
	.reg .pred 	%p<2>;
	.reg .b32 	%r<7>;
	.reg .b64 	%rd<5>;

	ld.param.u64 	%rd1, [_Z9const_vecPfi_param_0];
	ld.param.u32 	%r2, [_Z9const_vecPfi_param_1];
	mov.u32 	%r3, %ntid.x;
	mov.u32 	%r4, %ctaid.x;
	mov.u32 	%r5, %tid.x;
	mad.lo.s32 	%r1, %r3, %r4, %r5;
	setp.ge.s32 	%p1, %r1, %r2;
	@%p1 bra 	$L__BB0_2;
	cvta.to.global.u64 	%rd2, %rd1;
	mul.wide.s32 	%rd3, %r1, 4;
	add.s64 	%rd4, %rd2, %rd3;
	mov.b32 	%r6, 1065353216;
	st.global.u32 	[%rd4], %r6;
$L__BB0_2:
	ret;

}


// ===== COMPILED SASS (sm_100) =====

	.target	sm_100

	.elftype	@"ET_EXEC"


//--------------------- .note.nv.tkinfo           --------------------------
	.section	.note.nv.tkinfo,"",@"SHT_NOTE"
	.sectionflags	@"SHF_NOTE_NV_TKINFO"
	.tkinfo
        /*0018*/ 	.word	0x00000002
        /*0030*/ 	.string	""
        /*0030*/ 	.string	"ptxas"
        /*0030*/ 	.string	"Cuda compilation tools, release 13.0, V13.0.88"
        /*0030*/ 	.string	"Build cuda_13.0.r13.0/compiler.36424714_0"
        /*0030*/ 	.string	"-arch sm_100 -m 64 "



//--------------------- .note.nv.cuinfo           --------------------------
	.section	.note.nv.cuinfo,"",@"SHT_NOTE"
	.sectionflags	@"SHF_NOTE_NV_CUINFO"
        /*0018*/ 	.short	0x0002
        /*001a*/ 	.short	0x0064
        /*001c*/ 	.short	0x0082
	.zero		2


//--------------------- .nv.info                  --------------------------
	.section	.nv.info,"",@"SHT_CUDA_INFO"
	.align	4


	//----- nvinfo : EIATTR_REGCOUNT
	.align		4
        /*0000*/ 	.byte	0x04, 0x2f
        /*0002*/ 	.short	(.L_1 - .L_0)
	.align		4
.L_0:
        /*0004*/ 	.word	index@(_Z9const_vecPfi)
        /*0008*/ 	.word	0x0000000a


	//----- nvinfo : EIATTR_FRAME_SIZE
	.align		4
.L_1:
        /*000c*/ 	.byte	0x04, 0x11
        /*000e*/ 	.short	(.L_3 - .L_2)
	.align		4
.L_2:
        /*0010*/ 	.word	index@(_Z9const_vecPfi)
        /*0014*/ 	.word	0x00000000


	//----- nvinfo : EIATTR_MIN_STACK_SIZE
	.align		4
.L_3:
        /*0018*/ 	.byte	0x04, 0x12
        /*001a*/ 	.short	(.L_5 - .L_4)
	.align		4
.L_4:
        /*001c*/ 	.word	index@(_Z9const_vecPfi)
        /*0020*/ 	.word	0x00000000
.L_5:


//--------------------- .nv.compat                --------------------------
	.section	.nv.compat,"",@"SHT_CUDA_COMPAT_INFO"
	.align	4
        /*0000*/ 	.byte	0x02, 0x09, 0x00, 0x00, 0x02, 0x02, 0x01, 0x00, 0x02, 0x05, 0x05, 0x00, 0x03, 0x07, 0x01, 0x01
        /*0010*/ 	.byte	0x02, 0x03, 0x00, 0x00, 0x02, 0x06, 0x01, 0x00, 0x04, 0x0b, 0x08, 0x00, 0x09, 0x00, 0x00, 0x00
        /*0020*/ 	.byte	0x00, 0x00, 0x00, 0x00


//--------------------- .nv.info._Z9const_vecPfi  --------------------------
	.section	.nv.info._Z9const_vecPfi,"",@"SHT_CUDA_INFO"
	.sectionflags	@""
	.align	4


	//----- nvinfo : EIATTR_CUDA_API_VERSION
	.align		4
        /*0000*/ 	.byte	0x04, 0x37
        /*0002*/ 	.short	(.L_7 - .L_6)
.L_6:
        /*0004*/ 	.word	0x00000082


	//----- nvinfo : EIATTR_KPARAM_INFO
	.align		4
.L_7:
        /*0008*/ 	.byte	0x04, 0x17
        /*000a*/ 	.short	(.L_9 - .L_8)
.L_8:
        /*000c*/ 	.word	0x00000000
        /*0010*/ 	.short	0x0001
        /*0012*/ 	.short	0x0008
        /*0014*/ 	.byte	0x00, 0xf0, 0x11, 0x00


	//----- nvinfo : EIATTR_KPARAM_INFO
	.align		4
.L_9:
        /*0018*/ 	.byte	0x04, 0x17
        /*001a*/ 	.short	(.L_11 - .L_10)
.L_10:
        /*001c*/ 	.word	0x00000000
        /*0020*/ 	.short	0x0000
        /*0022*/ 	.short	0x0000
        /*0024*/ 	.byte	0x00, 0xf5, 0x21, 0x00


	//----- nvinfo : EIATTR_SPARSE_MMA_MASK
	.align		4
.L_11:
        /*0028*/ 	.byte	0x03, 0x50
        /*002a*/ 	.short	0x0000


	//----- nvinfo : EIATTR_MAXREG_COUNT
	.align		4
        /*002c*/ 	.byte	0x03, 0x1b
        /*002e*/ 	.short	0x00ff


	//----- nvinfo : EIATTR_MERCURY_ISA_VERSION
	.align		4
        /*0030*/ 	.byte	0x03, 0x5f
        /*0032*/ 	.short	0x0101


	//----- nvinfo : EIATTR_VRC_CTA_INIT_COUNT
	.align		4
        /*0034*/ 	.byte	0x02, 0x4a
	.zero		1
	.zero		1


	//----- nvinfo : EIATTR_EXIT_INSTR_OFFSETS
	.align		4
        /*0038*/ 	.byte	0x04, 0x1c
        /*003a*/ 	.short	(.L_13 - .L_12)


	//   ....[0]....
.L_12:
        /*003c*/ 	.word	0x00000070


	//   ....[1]....
        /*0040*/ 	.word	0x000000d0


	//----- nvinfo : EIATTR_CBANK_PARAM_SIZE
	.align		4
.L_13:
        /*0044*/ 	.byte	0x03, 0x19
        /*0046*/ 	.short	0x000c


	//----- nvinfo : EIATTR_PARAM_CBANK
	.align		4
        /*0048*/ 	.byte	0x04, 0x0a
        /*004a*/ 	.short	(.L_15 - .L_14)
	.align		4
.L_14:
        /*004c*/ 	.word	index@(.nv.constant0._Z9const_vecPfi)
        /*0050*/ 	.short	0x0380
        /*0052*/ 	.short	0x000c


	//----- nvinfo : EIATTR_SW_WAR
	.align		4
.L_15:
        /*0054*/ 	.byte	0x04, 0x36
        /*0056*/ 	.short	(.L_17 - .L_16)
.L_16:
        /*0058*/ 	.word	0x00000008
.L_17:


//--------------------- .nv.callgraph             --------------------------
	.section	.nv.callgraph,"",@"SHT_CUDA_CALLGRAPH"
	.align	4
	.sectionentsize	8
	.align		4
        /*0000*/ 	.word	0x00000000
	.align		4
        /*0004*/ 	.word	0xffffffff
	.align		4
        /*0008*/ 	.word	0x00000000
	.align		4
        /*000c*/ 	.word	0xfffffffe
	.align		4
        /*0010*/ 	.word	0x00000000
	.align		4
        /*0014*/ 	.word	0xfffffffd
	.align		4
        /*0018*/ 	.word	0x00000000
	.align		4
        /*001c*/ 	.word	0xfffffffc


//--------------------- .text._Z9const_vecPfi     --------------------------
	.section	.text._Z9const_vecPfi,"ax",@progbits
	.align	128
        .global         _Z9const_vecPfi
        .type           _Z9const_vecPfi,@function
        .size           _Z9const_vecPfi,(.L_x_1 - _Z9const_vecPfi)
        .other          _Z9const_vecPfi,@"STO_CUDA_ENTRY STV_DEFAULT"
_Z9const_vecPfi:
.text._Z9const_vecPfi:
[----:B------:R-:W-:Y:S01]  /*0000*/  LDC R1, c[0x0][0x37c] ;  /* 0x0000df00ff017b82 */ /* 0x000fe20000000800 */
[----:B------:R-:W0:Y:S01]  /*0010*/  S2R R5, SR_CTAID.X ;  /* 0x0000000000057919 */ /* 0x000e220000002500 */
[----:B------:R-:W0:Y:S01]  /*0020*/  LDCU UR4, c[0x0][0x360] ;  /* 0x00006c00ff0477ac */ /* 0x000e220008000800 */
[----:B------:R-:W0:Y:S01]  /*0030*/  S2R R0, SR_TID.X ;  /* 0x0000000000007919 */ /* 0x000e220000002100 */
[----:B------:R-:W1:Y:S01]  /*0040*/  LDCU UR5, c[0x0][0x388] ;  /* 0x00007100ff0577ac */ /* 0x000e620008000800 */
[----:B0-----:R-:W-:-:S05]  /*0050*/  IMAD R5, R5, UR4, R0 ;  /* 0x0000000405057c24 */ /* 0x001fca000f8e0200 */
[----:B-1----:R-:W-:-:S13]  /*0060*/  ISETP.GE.AND P0, PT, R5, UR5, PT ;  /* 0x0000000505007c0c */ /* 0x002fda000bf06270 */
[----:B------:R-:W-:Y:S05]  /*0070*/  @P0 EXIT ;  /* 0x000000000000094d */ /* 0x000fea0003800000 */
[----:B------:R-:W0:Y:S01]  /*0080*/  LDC.64 R2, c[0x0][0x380] ;  /* 0x0000e000ff027b82 */ /* 0x000e220000000a00 */
[----:B------:R-:W1:Y:S01]  /*0090*/  LDCU.64 UR4, c[0x0][0x358] ;  /* 0x00006b00ff0477ac */ /* 0x000e620008000a00 */
[----:B------:R-:W-:Y:S02]  /*00a0*/  HFMA2 R7, -RZ, RZ, 1.875, 0 ;  /* 0x3f800000ff077431 */ /* 0x000fe400000001ff */
[----:B0-----:R-:W-:-:S05]  /*00b0*/  IMAD.WIDE R2, R5, 0x4, R2 ;  /* 0x0000000405027825 */ /* 0x001fca00078e0202 */
[----:B-1----:R-:W-:Y:S01]  /*00c0*/  STG.E desc[UR4][R2.64], R7 ;  /* 0x0000000702007986 */ /* 0x002fe2000c101904 */
[----:B------:R-:W-:Y:S05]  /*00d0*/  EXIT ;  /* 0x000000000000794d */ /* 0x000fea0003800000 */
.L_x_0:
[----:B------:R-:W-:-:S00]  /*00e0*/  BRA `(.L_x_0) ;  /* 0xfffffffc00fc7947 */ /* 0x000fc0000383ffff */
[----:B------:R-:W-:-:S00]  /*00f0*/  NOP ;  /* 0x0000000000007918 */ /* 0x000fc00000000000 */
        /* <DEDUP_REMOVED lines=8> */
.L_x_1:


//--------------------- .nv.shared.reserved.0     --------------------------
	.section	.nv.shared.reserved.0,"aw",@nobits
	.weak		__nv_reservedSMEM_offset_0_alias
	.size		__nv_reservedSMEM_offset_0_alias, 0, 64
	.other		__nv_reservedSMEM_offset_0_alias,@"STO_CUDA_RESERVED_SHARED STV_DEFAULT"
__nv_reservedSMEM_offset_0_alias:
	.zero		0
	.zero		64


//--------------------- .nv.constant0._Z9const_vecPfi --------------------------
	.section	.nv.constant0._Z9const_vecPfi,"a",@progbits
	.sectionflags	@""
	.align	4
.nv.constant0._Z9const_vecPfi:
	.zero		908


//--------------------- SYMBOLS --------------------------

	.type		.nv.reservedSmem.offset0,@object
	.size		.nv.reservedSmem.offset0,0x4
